//
// Generated by NVIDIA NVVM Compiler
//
// Compiler Build ID: CL-36424714
// Cuda compilation tools, release 13.0, V13.0.88
// Based on NVVM 20.0.0
//

.version 9.0
.target sm_100
.address_size 64

	// .globl	_Z9GPU_CrossPdS_

.visible .entry _Z9GPU_CrossPdS_(
	.param .u64 .ptr .align 1 _Z9GPU_CrossPdS__param_0,
	.param .u64 .ptr .align 1 _Z9GPU_CrossPdS__param_1
)
{
	.reg .pred 	%p<12>;
	.reg .b32 	%r<15>;
	.reg .b64 	%rd<8>;
	.reg .b64 	%fd<19>;

	ld.param.u64 	%rd1, [_Z9GPU_CrossPdS__param_0];
	ld.param.u64 	%rd2, [_Z9GPU_CrossPdS__param_1];
	mov.u32 	%r3, %ntid.x;
	mov.u32 	%r4, %ctaid.x;
	mov.u32 	%r5, %tid.x;
	mad.lo.s32 	%r1, %r3, %r4, %r5;
	mul.hi.s32 	%r6, %r1, 1374389535;
	shr.u32 	%r7, %r6, 31;
	shr.s32 	%r8, %r6, 5;
	add.s32 	%r9, %r8, %r7;
	mul.lo.s32 	%r10, %r9, 100;
	sub.s32 	%r2, %r1, %r10;
	setp.gt.s32 	%p1, %r1, 9999;
	@%p1 bra 	$L__BB0_3;
	add.s32 	%r11, %r1, -100;
	setp.gt.u32 	%p2, %r11, -200;
	setp.eq.s32 	%p3, %r2, 0;
	add.s32 	%r12, %r1, -10000;
	setp.gt.u32 	%p4, %r12, -101;
	or.pred  	%p5, %p2, %p4;
	or.pred  	%p6, %p5, %p3;
	setp.eq.s32 	%p7, %r2, 99;
	or.pred  	%p8, %p7, %p6;
	@%p8 bra 	$L__BB0_3;
	cvta.to.global.u64 	%rd3, %rd1;
	mul.wide.s32 	%rd4, %r1, 8;
	add.s64 	%rd5, %rd3, %rd4;
	ld.global.f64 	%fd1, [%rd5];
	ld.global.f64 	%fd2, [%rd5+800];
	add.f64 	%fd3, %fd1, %fd1;
	sub.f64 	%fd4, %fd2, %fd3;
	ld.global.f64 	%fd5, [%rd5+-800];
	add.f64 	%fd6, %fd5, %fd4;
	div.rn.f64 	%fd7, %fd6, 0d3F84AFD6A052BF5B;
	div.rn.f64 	%fd8, %fd7, 0d3F84AFD6A052BF5B;
	ld.global.f64 	%fd9, [%rd5+8];
	sub.f64 	%fd10, %fd9, %fd3;
	ld.global.f64 	%fd11, [%rd5+-8];
	add.f64 	%fd12, %fd11, %fd10;
	div.rn.f64 	%fd13, %fd12, 0d3F84AFD6A052BF5B;
	div.rn.f64 	%fd14, %fd13, 0d3F84AFD6A052BF5B;
	add.f64 	%fd15, %fd8, %fd14;
	add.s32 	%r13, %r1, -5000;
	setp.lt.u32 	%p9, %r13, 100;
	setp.eq.s32 	%p10, %r2, 50;
	and.pred  	%p11, %p9, %p10;
	selp.u32 	%r14, 1, 0, %p11;
	cvt.rn.f64.u32 	%fd16, %r14;
	add.f64 	%fd17, %fd15, %fd16;
	fma.rn.f64 	%fd18, %fd17, 0d3EF1D4C35755FA46, %fd1;
	cvta.to.global.u64 	%rd6, %rd2;
	add.s64 	%rd7, %rd6, %rd4;
	st.global.f64 	[%rd7], %fd18;
$L__BB0_3:
	ret;

}


// ===== COMPILED SASS (sm_100) =====

	.target	sm_100

	.elftype	@"ET_EXEC"


//--------------------- .note.nv.tkinfo           --------------------------
	.section	.note.nv.tkinfo,"",@"SHT_NOTE"
	.sectionflags	@"SHF_NOTE_NV_TKINFO"
	.tkinfo
        /*0018*/ 	.word	0x00000002
        /*0030*/ 	.string	""
        /*0030*/ 	.string	"ptxas"
        /*0030*/ 	.string	"Cuda compilation tools, release 13.0, V13.0.88"
        /*0030*/ 	.string	"Build cuda_13.0.r13.0/compiler.36424714_0"
        /*0030*/ 	.string	"-arch sm_100 -m 64 "



//--------------------- .note.nv.cuinfo           --------------------------
	.section	.note.nv.cuinfo,"",@"SHT_NOTE"
	.sectionflags	@"SHF_NOTE_NV_CUINFO"
        /*0018*/ 	.short	0x0002
        /*001a*/ 	.short	0x0064
        /*001c*/ 	.short	0x0082
	.zero		2


//--------------------- .nv.info                  --------------------------
	.section	.nv.info,"",@"SHT_CUDA_INFO"
	.align	4


	//----- nvinfo : EIATTR_REGCOUNT
	.align		4
        /*0000*/ 	.byte	0x04, 0x2f
        /*0002*/ 	.short	(.L_1 - .L_0)
	.align		4
.L_0:
        /*0004*/ 	.word	index@(_Z9GPU_CrossPdS_)
        /*0008*/ 	.word	0x00000020


	//----- nvinfo : EIATTR_FRAME_SIZE
	.align		4
.L_1:
        /*000c*/ 	.byte	0x04, 0x11
        /*000e*/ 	.short	(.L_3 - .L_2)
	.align		4
.L_2:
        /*0010*/ 	.word	index@($__internal_0_$__cuda_sm20_div_rn_f64_full)
        /*0014*/ 	.word	0x00000000


	//----- nvinfo : EIATTR_FRAME_SIZE
	.align		4
.L_3:
        /*0018*/ 	.byte	0x04, 0x11
        /*001a*/ 	.short	(.L_5 - .L_4)
	.align		4
.L_4:
        /*001c*/ 	.word	index@(_Z9GPU_CrossPdS_)
        /*0020*/ 	.word	0x00000000


	//----- nvinfo : EIATTR_MIN_STACK_SIZE
	.align		4
.L_5:
        /*0024*/ 	.byte	0x04, 0x12
        /*0026*/ 	.short	(.L_7 - .L_6)
	.align		4
.L_6:
        /*0028*/ 	.word	index@(_Z9GPU_CrossPdS_)
        /*002c*/ 	.word	0x00000000
.L_7:


//--------------------- .nv.compat                --------------------------
	.section	.nv.compat,"",@"SHT_CUDA_COMPAT_INFO"
	.align	4
        /*0000*/ 	.byte	0x02, 0x09, 0x00, 0x00, 0x02, 0x02, 0x01, 0x00, 0x02, 0x05, 0x05, 0x00, 0x03, 0x07, 0x01, 0x01
        /*0010*/ 	.byte	0x02, 0x03, 0x00, 0x00, 0x02, 0x06, 0x01, 0x00, 0x04, 0x0b, 0x08, 0x00, 0x01, 0x00, 0x00, 0x00
        /*0020*/ 	.byte	0x00, 0x00, 0x00, 0x00


//--------------------- .nv.info._Z9GPU_CrossPdS_ --------------------------
	.section	.nv.info._Z9GPU_CrossPdS_,"",@"SHT_CUDA_INFO"
	.sectionflags	@""
	.align	4


	//----- nvinfo : EIATTR_CUDA_API_VERSION
	.align		4
        /*0000*/ 	.byte	0x04, 0x37
        /*0002*/ 	.short	(.L_9 - .L_8)
.L_8:
        /*0004*/ 	.word	0x00000082


	//----- nvinfo : EIATTR_KPARAM_INFO
	.align		4
.L_9:
        /*0008*/ 	.byte	0x04, 0x17
        /*000a*/ 	.short	(.L_11 - .L_10)
.L_10:
        /*000c*/ 	.word	0x00000000
        /*0010*/ 	.short	0x0001
        /*0012*/ 	.short	0x0008
        /*0014*/ 	.byte	0x00, 0xf5, 0x21, 0x00


	//----- nvinfo : EIATTR_KPARAM_INFO
	.align		4
.L_11:
        /*0018*/ 	.byte	0x04, 0x17
        /*001a*/ 	.short	(.L_13 - .L_12)
.L_12:
        /*001c*/ 	.word	0x00000000
        /*0020*/ 	.short	0x0000
        /*0022*/ 	.short	0x0000
        /*0024*/ 	.byte	0x00, 0xf5, 0x21, 0x00


	//----- nvinfo : EIATTR_SPARSE_MMA_MASK
	.align		4
.L_13:
        /*0028*/ 	.byte	0x03, 0x50
        /*002a*/ 	.short	0x0000


	//----- nvinfo : EIATTR_MAXREG_COUNT
	.align		4
        /*002c*/ 	.byte	0x03, 0x1b
        /*002e*/ 	.short	0x00ff


	//----- nvinfo : EIATTR_MERCURY_ISA_VERSION
	.align		4
        /*0030*/ 	.byte	0x03, 0x5f
        /*0032*/ 	.short	0x0101


	//----- nvinfo : EIATTR_VRC_CTA_INIT_COUNT
	.align		4
        /*0034*/ 	.byte	0x02, 0x4a
	.zero		1
	.zero		1


	//----- nvinfo : EIATTR_EXIT_INSTR_OFFSETS
	.align		4
        /*0038*/ 	.byte	0x04, 0x1c
        /*003a*/ 	.short	(.L_15 - .L_14)


	//   ....[0]....
.L_14:
        /*003c*/ 	.word	0x00000080


	//   ....[1]....
        /*0040*/ 	.word	0x00000110


	//   ....[2]....
        /*0044*/ 	.word	0x000008a0


	//----- nvinfo : EIATTR_CRS_STACK_SIZE
	.align		4
.L_15:
        /*0048*/ 	.byte	0x04, 0x1e
        /*004a*/ 	.short	(.L_17 - .L_16)
.L_16:
        /*004c*/ 	.word	0x00000000


	//----- nvinfo : EIATTR_CBANK_PARAM_SIZE
	.align		4
.L_17:
        /*0050*/ 	.byte	0x03, 0x19
        /*0052*/ 	.short	0x0010


	//----- nvinfo : EIATTR_PARAM_CBANK
	.align		4
        /*0054*/ 	.byte	0x04, 0x0a
        /*0056*/ 	.short	(.L_19 - .L_18)
	.align		4
.L_18:
        /*0058*/ 	.word	index@(.nv.constant0._Z9GPU_CrossPdS_)
        /*005c*/ 	.short	0x0380
        /*005e*/ 	.short	0x0010


	//----- nvinfo : EIATTR_SW_WAR
	.align		4
.L_19:
        /*0060*/ 	.byte	0x04, 0x36
        /*0062*/ 	.short	(.L_21 - .L_20)
.L_20:
        /*0064*/ 	.word	0x00000008
.L_21:


//--------------------- .nv.callgraph             --------------------------
	.section	.nv.callgraph,"",@"SHT_CUDA_CALLGRAPH"
	.align	4
	.sectionentsize	8
	.align		4
        /*0000*/ 	.word	0x00000000
	.align		4
        /*0004*/ 	.word	0xffffffff
	.align		4
        /*0008*/ 	.word	0x00000000
	.align		4
        /*000c*/ 	.word	0xfffffffe
	.align		4
        /*0010*/ 	.word	0x00000000
	.align		4
        /*0014*/ 	.word	0xfffffffd
	.align		4
        /*0018*/ 	.word	0x00000000
	.align		4
        /*001c*/ 	.word	0xfffffffc


//--------------------- .text._Z9GPU_CrossPdS_    --------------------------
	.section	.text._Z9GPU_CrossPdS_,"ax",@progbits
	.align	128
        .global         _Z9GPU_CrossPdS_
        .type           _Z9GPU_CrossPdS_,@function
        .size           _Z9GPU_CrossPdS_,(.L_x_14 - _Z9GPU_CrossPdS_)
        .other          _Z9GPU_CrossPdS_,@"STO_CUDA_ENTRY STV_DEFAULT"
_Z9GPU_CrossPdS_:
.text._Z9GPU_CrossPdS_:
[----:B------:R-:W-:Y:S01]  /*0000*/  LDC R1, c[0x0][0x37c] ;  /* 0x0000df00ff017b82 */ /* 0x000fe20000000800 */
[----:B------:R-:W0:Y:S01]  /*0010*/  S2R R4, SR_CTAID.X ;  /* 0x0000000000047919 */ /* 0x000e220000002500 */
[----:B------:R-:W0:Y:S01]  /*0020*/  LDCU UR4, c[0x0][0x360] ;  /* 0x00006c00ff0477ac */ /* 0x000e220008000800 */
[----:B------:R-:W0:Y:S02]  /*0030*/  S2R R3, SR_TID.X ;  /* 0x0000000000037919 */ /* 0x000e240000002100 */
[----:B0-----:R-:W-:-:S04]  /*0040*/  IMAD R4, R4, UR4, R3 ;  /* 0x0000000404047c24 */ /* 0x001fc8000f8e0203 */
[C---:B------:R-:W-:Y:S01]  /*0050*/  IMAD.HI R0, R4.reuse, 0x51eb851f, RZ ;  /* 0x51eb851f04007827 */ /* 0x040fe200078e02ff */
[----:B------:R-:W-:-:S04]  /*0060*/  ISETP.GT.AND P0, PT, R4, 0x270f, PT ;  /* 0x0000270f0400780c */ /* 0x000fc80003f04270 */
[----:B------:R-:W-:-:S09]  /*0070*/  SHF.R.U32.HI R3, RZ, 0x1f, R0 ;  /* 0x0000001fff037819 */ /* 0x000fd20000011600 */
[----:B------:R-:W-:Y:S05]  /*0080*/  @P0 EXIT ;  /* 0x000000000000094d */ /* 0x000fea0003800000 */
[----:B------:R-:W-:Y:S01]  /*0090*/  VIADD R2, R4, 0xffffd8f0 ;  /* 0xffffd8f004027836 */ /* 0x000fe20000000000 */
[----:B------:R-:W-:Y:S01]  /*00a0*/  LEA.HI.SX32 R3, R0, R3, 0x1b ;  /* 0x0000000300037211 */ /* 0x000fe200078fdaff */
[----:B------:R-:W-:-:S03]  /*00b0*/  VIADD R0, R4, 0xffffff9c ;  /* 0xffffff9c04007836 */ /* 0x000fc60000000000 */
[----:B------:R-:W-:Y:S01]  /*00c0*/  ISETP.GT.U32.AND P0, PT, R2, -0x65, PT ;  /* 0xffffff9b0200780c */ /* 0x000fe20003f04070 */
[----:B------:R-:W-:-:S03]  /*00d0*/  IMAD R5, R3, -0x64, R4 ;  /* 0xffffff9c03057824 */ /* 0x000fc600078e0204 */
[----:B------:R-:W-:-:S04]  /*00e0*/  ISETP.GT.U32.OR P0, PT, R0, -0xc8, P0 ;  /* 0xffffff380000780c */ /* 0x000fc80000704470 */
[----:B------:R-:W-:-:S04]  /*00f0*/  ISETP.EQ.OR P0, PT, R5, RZ, P0 ;  /* 0x000000ff0500720c */ /* 0x000fc80000702670 */
[----:B------:R-:W-:-:S13]  /*0100*/  ISETP.EQ.OR P0, PT, R5, 0x63, P0 ;  /* 0x000000630500780c */ /* 0x000fda0000702670 */
[----:B------:R-:W-:Y:S05]  /*0110*/  @P0 EXIT ;  /* 0x000000000000094d */ /* 0x000fea0003800000 */
[----:B------:R-:W0:Y:S01]  /*0120*/  LDC.64 R10, c[0x0][0x380] ;  /* 0x0000e000ff0a7b82 */ /* 0x000e220000000a00 */
[----:B------:R-:W1:Y:S01]  /*0130*/  LDCU.64 UR4, c[0x0][0x358] ;  /* 0x00006b00ff0477ac */ /* 0x000e620008000a00 */
[----:B0-----:R-:W-:-:S05]  /*0140*/  IMAD.WIDE R10, R4, 0x8, R10 ;  /* 0x00000008040a7825 */ /* 0x001fca00078e020a */
[----:B-1----:R-:W2:Y:S04]  /*0150*/  LDG.E.64 R8, desc[UR4][R10.64] ;  /* 0x000000040a087981 */ /* 0x002ea8000c1e1b00 */
[----:B------:R-:W3:Y:S04]  /*0160*/  LDG.E.64 R12, desc[UR4][R10.64+0x320] ;  /* 0x000320040a0c7981 */ /* 0x000ee8000c1e1b00 */
[----:B------:R-:W4:Y:S01]  /*0170*/  LDG.E.64 R16, desc[UR4][R10.64+-0x320] ;  /* 0xfffce0040a107981 */ /* 0x000f22000c1e1b00 */
[----:B------:R-:W0:Y:S01]  /*0180*/  MUFU.RCP64H R15, 0.010101005434989929199 ;  /* 0x3f84afd6000f7908 */ /* 0x000e220000001800 */
[----:B------:R-:W-:Y:S01]  /*0190*/  IMAD.MOV.U32 R2, RZ, RZ, -0x5fad40a5 ;  /* 0xa052bf5bff027424 */ /* 0x000fe200078e00ff */
[----:B------:R-:W-:Y:S01]  /*01a0*/  UMOV UR6, 0xa052bf5b ;  /* 0xa052bf5b00067882 */ /* 0x000fe20000000000 */
[----:B------:R-:W-:Y:S01]  /*01b0*/  IMAD.MOV.U32 R3, RZ, RZ, 0x3f84afd6 ;  /* 0x3f84afd6ff037424 */ /* 0x000fe200078e00ff */
[----:B------:R-:W-:Y:S01]  /*01c0*/  BSSY.RECONVERGENT B0, `(.L_x_0) ;  /* 0x0000016000007945 */ /* 0x000fe20003800200 */
[----:B------:R-:W-:-:S06]  /*01d0*/  IMAD.MOV.U32 R14, RZ, RZ, 0x1 ;  /* 0x00000001ff0e7424 */ /* 0x000fcc00078e00ff */
[----:B0-----:R-:W-:-:S08]  /*01e0*/  DFMA R6, R14, -R2, 1 ;  /* 0x3ff000000e06742b */ /* 0x001fd00000000802 */
[----:B------:R-:W-:-:S08]  /*01f0*/  DFMA R18, R6, R6, R6 ;  /* 0x000000060612722b */ /* 0x000fd00000000006 */
[----:B------:R-:W-:-:S08]  /*0200*/  DFMA R18, R14, R18, R14 ;  /* 0x000000120e12722b */ /* 0x000fd0000000000e */
[----:B------:R-:W-:-:S08]  /*0210*/  DFMA R14, R18, -R2, 1 ;  /* 0x3ff00000120e742b */ /* 0x000fd00000000802 */
[----:B------:R-:W-:Y:S02]  /*0220*/  DFMA R14, R18, R14, R18 ;  /* 0x0000000e120e722b */ /* 0x000fe40000000012 */
[----:B--2---:R-:W-:-:S08]  /*0230*/  DADD R6, R8, R8 ;  /* 0x0000000008067229 */ /* 0x004fd00000000008 */
[----:B---3--:R-:W-:-:S08]  /*0240*/  DADD R12, R12, -R6 ;  /* 0x000000000c0c7229 */ /* 0x008fd00000000806 */
[----:B----4-:R-:W-:-:S08]  /*0250*/  DADD R16, R12, R16 ;  /* 0x000000000c107229 */ /* 0x010fd00000000010 */
[----:B------:R-:W-:Y:S02]  /*0260*/  DMUL R12, R16, R14 ;  /* 0x0000000e100c7228 */ /* 0x000fe40000000000 */
[----:B------:R-:W-:-:S06]  /*0270*/  FSETP.GEU.AND P1, PT, |R17|, 6.5827683646048100446e-37, PT ;  /* 0x036000001100780b */ /* 0x000fcc0003f2e200 */
[----:B------:R-:W-:-:S08]  /*0280*/  DFMA R2, R12, -R2, R16 ;  /* 0x800000020c02722b */ /* 0x000fd00000000010 */
[----:B------:R-:W-:Y:S01]  /*0290*/  DFMA R12, R14, R2, R12 ;  /* 0x000000020e0c722b */ /* 0x000fe2000000000c */
[----:B------:R-:W-:-:S09]  /*02a0*/  IMAD.MOV.U32 R15, RZ, RZ, 0x3f84afd6 ;  /* 0x3f84afd6ff0f7424 */ /* 0x000fd200078e00ff */
[----:B------:R-:W-:-:S05]  /*02b0*/  FFMA R0, RZ, 1.0366160869598388672, R13 ;  /* 0x3f84afd6ff007823 */ /* 0x000fca000000000d */
[----:B------:R-:W-:-:S13]  /*02c0*/  FSETP.GT.AND P0, PT, |R0|, 1.469367938527859385e-39, PT ;  /* 0x001000000000780b */ /* 0x000fda0003f04200 */
[----:B------:R-:W-:Y:S05]  /*02d0*/  @P0 BRA P1, `(.L_x_1) ;  /* 0x0000000000100947 */ /* 0x000fea0000800000 */
[----:B------:R-:W-:-:S07]  /*02e0*/  MOV R0, 0x300 ;  /* 0x0000030000007802 */ /* 0x000fce0000000f00 */
[----:B------:R-:W-:Y:S05]  /*02f0*/  CALL.REL.NOINC `($__internal_0_$__cuda_sm20_div_rn_f64_full) ;  /* 0x00000004006c7944 */ /* 0x000fea0003c00000 */
[----:B------:R-:W-:Y:S02]  /*0300*/  IMAD.MOV.U32 R12, RZ, RZ, R20 ;  /* 0x000000ffff0c7224 */ /* 0x000fe400078e0014 */
[----:B------:R-:W-:-:S07]  /*0310*/  IMAD.MOV.U32 R13, RZ, RZ, R21 ;  /* 0x000000ffff0d7224 */ /* 0x000fce00078e0015 */
.L_x_1:
[----:B------:R-:W-:Y:S05]  /*0320*/  BSYNC.RECONVERGENT B0 ;  /* 0x0000000000007941 */ /* 0x000fea0003800200 */
.L_x_0:
[----:B------:R-:W0:Y:S01]  /*0330*/  MUFU.RCP64H R17, 0.010101005434989929199 ;  /* 0x3f84afd600117908 */ /* 0x000e220000001800 */
[----:B------:R-:W-:Y:S01]  /*0340*/  IMAD.MOV.U32 R2, RZ, RZ, -0x5fad40a5 ;  /* 0xa052bf5bff027424 */ /* 0x000fe200078e00ff */
[----:B------:R-:W-:Y:S01]  /*0350*/  FSETP.GEU.AND P1, PT, |R13|, 6.5827683646048100446e-37, PT ;  /* 0x036000000d00780b */ /* 0x000fe20003f2e200 */
[----:B------:R-:W-:Y:S01]  /*0360*/  IMAD.MOV.U32 R3, RZ, RZ, 0x3f84afd6 ;  /* 0x3f84afd6ff037424 */ /* 0x000fe200078e00ff */
[----:B------:R-:W-:Y:S01]  /*0370*/  BSSY.RECONVERGENT B0, `(.L_x_2) ;  /* 0x0000013000007945 */ /* 0x000fe20003800200 */
[----:B------:R-:W-:-:S06]  /*0380*/  IMAD.MOV.U32 R16, RZ, RZ, 0x1 ;  /* 0x00000001ff107424 */ /* 0x000fcc00078e00ff */
[----:B0-----:R-:W-:-:S08]  /*0390*/  DFMA R18, R16, -R2, 1 ;  /* 0x3ff000001012742b */ /* 0x001fd00000000802 */
[----:B------:R-:W-:-:S08]  /*03a0*/  DFMA R18, R18, R18, R18 ;  /* 0x000000121212722b */ /* 0x000fd00000000012 */
[----:B------:R-:W-:-:S08]  /*03b0*/  DFMA R18, R16, R18, R16 ;  /* 0x000000121012722b */ /* 0x000fd00000000010 */
[----:B------:R-:W-:-:S08]  /*03c0*/  DFMA R16, R18, -R2, 1 ;  /* 0x3ff000001210742b */ /* 0x000fd00000000802 */
[----:B------:R-:W-:-:S08]  /*03d0*/  DFMA R18, R18, R16, R18 ;  /* 0x000000101212722b */ /* 0x000fd00000000012 */
[----:B------:R-:W-:-:S08]  /*03e0*/  DMUL R16, R18, R12 ;  /* 0x0000000c12107228 */ /* 0x000fd00000000000 */
[----:B------:R-:W-:-:S08]  /*03f0*/  DFMA R2, R16, -R2, R12 ;  /* 0x800000021002722b */ /* 0x000fd0000000000c */
[----:B------:R-:W-:-:S10]  /*0400*/  DFMA R2, R18, R2, R16 ;  /* 0x000000021202722b */ /* 0x000fd40000000010 */
[----:B------:R-:W-:-:S05]  /*0410*/  FFMA R0, RZ, 1.0366160869598388672, R3 ;  /* 0x3f84afd6ff007823 */ /* 0x000fca0000000003 */
[----:B------:R-:W-:-:S13]  /*0420*/  FSETP.GT.AND P0, PT, |R0|, 1.469367938527859385e-39, PT ;  /* 0x001000000000780b */ /* 0x000fda0003f04200 */
[----:B------:R-:W-:Y:S05]  /*0430*/  @P0 BRA P1, `(.L_x_3) ;  /* 0x0000000000180947 */ /* 0x000fea0000800000 */
[----:B------:R-:W-:Y:S01]  /*0440*/  IMAD.MOV.U32 R16, RZ, RZ, R12 ;  /* 0x000000ffff107224 */ /* 0x000fe200078e000c */
[----:B------:R-:W-:Y:S01]  /*0450*/  MOV R0, 0x480 ;  /* 0x0000048000007802 */ /* 0x000fe20000000f00 */
[----:B------:R-:W-:-:S07]  /*0460*/  IMAD.MOV.U32 R17, RZ, RZ, R13 ;  /* 0x000000ffff117224 */ /* 0x000fce00078e000d */
[----:B------:R-:W-:Y:S05]  /*0470*/  CALL.REL.NOINC `($__internal_0_$__cuda_sm20_div_rn_f64_full) ;  /* 0x00000004000c7944 */ /* 0x000fea0003c00000 */
[----:B------:R-:W-:Y:S02]  /*0480*/  IMAD.MOV.U32 R2, RZ, RZ, R20 ;  /* 0x000000ffff027224 */ /* 0x000fe400078e0014 */
[----:B------:R-:W-:-:S07]  /*0490*/  IMAD.MOV.U32 R3, RZ, RZ, R21 ;  /* 0x000000ffff037224 */ /* 0x000fce00078e0015 */
.L_x_3:
[----:B------:R-:W-:Y:S05]  /*04a0*/  BSYNC.RECONVERGENT B0 ;  /* 0x0000000000007941 */ /* 0x000fea0003800200 */
.L_x_2:
[----:B------:R-:W2:Y:S04]  /*04b0*/  LDG.E.64 R18, desc[UR4][R10.64+0x8] ;  /* 0x000008040a127981 */ /* 0x000ea8000c1e1b00 */
[----:B------:R-:W3:Y:S01]  /*04c0*/  LDG.E.64 R16, desc[UR4][R10.64+-0x8] ;  /* 0xfffff8040a107981 */ /* 0x000ee2000c1e1b00 */
[----:B------:R-:W0:Y:S01]  /*04d0*/  MUFU.RCP64H R21, 0.010101005434989929199 ;  /* 0x3f84afd600157908 */ /* 0x000e220000001800 */
[----:B------:R-:W-:Y:S01]  /*04e0*/  IMAD.MOV.U32 R12, RZ, RZ, -0x5fad40a5 ;  /* 0xa052bf5bff0c7424 */ /* 0x000fe200078e00ff */
[----:B------:R-:W-:Y:S01]  /*04f0*/  BSSY.RECONVERGENT B0, `(.L_x_4) ;  /* 0x0000015000007945 */ /* 0x000fe20003800200 */
[----:B------:R-:W-:Y:S02]  /*0500*/  IMAD.MOV.U32 R13, RZ, RZ, 0x3f84afd6 ;  /* 0x3f84afd6ff0d7424 */ /* 0x000fe400078e00ff */
[----:B------:R-:W-:-:S06]  /*0510*/  IMAD.MOV.U32 R20, RZ, RZ, 0x1 ;  /* 0x00000001ff147424 */ /* 0x000fcc00078e00ff */
[----:B0-----:R-:W-:-:S08]  /*0520*/  DFMA R22, R20, -R12, 1 ;  /* 0x3ff000001416742b */ /* 0x001fd0000000080c */
[----:B------:R-:W-:-:S08]  /*0530*/  DFMA R22, R22, R22, R22 ;  /* 0x000000161616722b */ /* 0x000fd00000000016 */
[----:B------:R-:W-:Y:S02]  /*0540*/  DFMA R22, R20, R22, R20 ;  /* 0x000000161416722b */ /* 0x000fe40000000014 */
[----:B--2---:R-:W-:-:S06]  /*0550*/  DADD R18, -R6, R18 ;  /* 0x0000000006127229 */ /* 0x004fcc0000000112 */
[----:B------:R-:W-:Y:S02]  /*0560*/  DFMA R6, R22, -R12, 1 ;  /* 0x3ff000001606742b */ /* 0x000fe4000000080c */
[----:B---3--:R-:W-:-:S06]  /*0570*/  DADD R16, R18, R16 ;  /* 0x0000000012107229 */ /* 0x008fcc0000000010 */
[----:B------:R-:W-:-:S08]  /*0580*/  DFMA R22, R22, R6, R22 ;  /* 0x000000061616722b */ /* 0x000fd00000000016 */
[----:B------:R-:W-:Y:S01]  /*0590*/  DMUL R6, R22, R16 ;  /* 0x0000001016067228 */ /* 0x000fe20000000000 */
[----:B------:R-:W-:-:S07]  /*05a0*/  FSETP.GEU.AND P1, PT, |R17|, 6.5827683646048100446e-37, PT ;  /* 0x036000001100780b */ /* 0x000fce0003f2e200 */
[----:B------:R-:W-:-:S08]  /*05b0*/  DFMA R12, R6, -R12, R16 ;  /* 0x8000000c060c722b */ /* 0x000fd00000000010 */
[----:B------:R-:W-:-:S10]  /*05c0*/  DFMA R6, R22, R12, R6 ;  /* 0x0000000c1606722b */ /* 0x000fd40000000006 */
[----:B------:R-:W-:-:S05]  /*05d0*/  FFMA R0, RZ, 1.0366160869598388672, R7 ;  /* 0x3f84afd6ff007823 */ /* 0x000fca0000000007 */
[----:B------:R-:W-:-:S13]  /*05e0*/  FSETP.GT.AND P0, PT, |R0|, 1.469367938527859385e-39, PT ;  /* 0x001000000000780b */ /* 0x000fda0003f04200 */
[----:B------:R-:W-:Y:S05]  /*05f0*/  @P0 BRA P1, `(.L_x_5) ;  /* 0x0000000000100947 */ /* 0x000fea0000800000 */
[----:B------:R-:W-:-:S07]  /*0600*/  MOV R0, 0x620 ;  /* 0x0000062000007802 */ /* 0x000fce0000000f00 */
[----:B------:R-:W-:Y:S05]  /*0610*/  CALL.REL.NOINC `($__internal_0_$__cuda_sm20_div_rn_f64_full) ;  /* 0x0000000000a47944 */ /* 0x000fea0003c00000 */
[----:B------:R-:W-:Y:S02]  /*0620*/  IMAD.MOV.U32 R6, RZ, RZ, R20 ;  /* 0x000000ffff067224 */ /* 0x000fe400078e0014 */
[----:B------:R-:W-:-:S07]  /*0630*/  IMAD.MOV.U32 R7, RZ, RZ, R21 ;  /* 0x000000ffff077224 */ /* 0x000fce00078e0015 */
.L_x_5:
[----:B------:R-:W-:Y:S05]  /*0640*/  BSYNC.RECONVERGENT B0 ;  /* 0x0000000000007941 */ /* 0x000fea0003800200 */
.L_x_4:
        /* <DEDUP_REMOVED lines=23> */
.L_x_7:
[----:B------:R-:W-:Y:S05]  /*07c0*/  BSYNC.RECONVERGENT B0 ;  /* 0x0000000000007941 */ /* 0x000fea0003800200 */
.L_x_6:
[----:B------:R-:W-:Y:S01]  /*07d0*/  VIADD R0, R4, 0xffffec78 ;  /* 0xffffec7804007836 */ /* 0x000fe20000000000 */
[----:B------:R-:W-:Y:S01]  /*07e0*/  ISETP.NE.AND P0, PT, R5, 0x32, PT ;  /* 0x000000320500780c */ /* 0x000fe20003f05270 */
[----:B------:R-:W0:Y:S01]  /*07f0*/  LDC.64 R12, c[0x0][0x388] ;  /* 0x0000e200ff0c7b82 */ /* 0x000e220000000a00 */
[----:B------:R-:W-:Y:S01]  /*0800*/  DADD R2, R10, R2 ;  /* 0x000000000a027229 */ /* 0x000fe20000000002 */
[----:B------:R-:W-:Y:S01]  /*0810*/  UMOV UR8, 0x5755fa46 ;  /* 0x5755fa4600087882 */ /* 0x000fe20000000000 */
[----:B------:R-:W-:Y:S01]  /*0820*/  ISETP.LT.U32.AND P0, PT, R0, 0x64, !P0 ;  /* 0x000000640000780c */ /* 0x000fe20004701070 */
[----:B------:R-:W-:-:S03]  /*0830*/  UMOV UR9, 0x3ef1d4c3 ;  /* 0x3ef1d4c300097882 */ /* 0x000fc60000000000 */
[----:B------:R-:W-:-:S06]  /*0840*/  SEL R6, RZ, 0x1, !P0 ;  /* 0x00000001ff067807 */ /* 0x000fcc0004000000 */
[----:B------:R-:W1:Y:S01]  /*0850*/  I2F.F64.U32 R6, R6 ;  /* 0x0000000600067312 */ /* 0x000e620000201800 */
[----:B0-----:R-:W-:Y:S01]  /*0860*/  IMAD.WIDE R4, R4, 0x8, R12 ;  /* 0x0000000804047825 */ /* 0x001fe200078e020c */
[----:B-1----:R-:W-:-:S08]  /*0870*/  DADD R2, R2, R6 ;  /* 0x0000000002027229 */ /* 0x002fd00000000006 */
[----:B------:R-:W-:-:S07]  /*0880*/  DFMA R2, R2, UR8, R8 ;  /* 0x0000000802027c2b */ /* 0x000fce0008000008 */
[----:B------:R-:W-:Y:S01]  /*0890*/  STG.E.64 desc[UR4][R4.64], R2 ;  /* 0x0000000204007986 */ /* 0x000fe2000c101b04 */
[----:B------:R-:W-:Y:S05]  /*08a0*/  EXIT ;  /* 0x000000000000794d */ /* 0x000fea0003800000 */
        .weak           $__internal_0_$__cuda_sm20_div_rn_f64_full
        .type           $__internal_0_$__cuda_sm20_div_rn_f64_full,@function
        .size           $__internal_0_$__cuda_sm20_div_rn_f64_full,(.L_x_14 - $__internal_0_$__cuda_sm20_div_rn_f64_full)
$__internal_0_$__cuda_sm20_div_rn_f64_full:
[C---:B------:R-:W-:Y:S01]  /*08b0*/  FSETP.GEU.AND P0, PT, |R15|.reuse, 1.469367938527859385e-39, PT ;  /* 0x001000000f00780b */ /* 0x040fe20003f0e200 */
[----:B------:R-:W-:Y:S01]  /*08c0*/  IMAD.U32 R14, RZ, RZ, UR6 ;  /* 0x00000006ff0e7e24 */ /* 0x000fe2000f8e00ff */
[----:B------:R-:W-:Y:S01]  /*08d0*/  LOP3.LUT R13, R15, 0x800fffff, RZ, 0xc0, !PT ;  /* 0x800fffff0f0d7812 */ /* 0x000fe200078ec0ff */
[----:B------:R-:W-:Y:S01]  /*08e0*/  IMAD.U32 R12, RZ, RZ, UR6 ;  /* 0x00000006ff0c7e24 */ /* 0x000fe2000f8e00ff */
[----:B------:R-:W-:Y:S01]  /*08f0*/  FSETP.GEU.AND P2, PT, |R17|, 1.469367938527859385e-39, PT ;  /* 0x001000001100780b */ /* 0x000fe20003f4e200 */
[----:B------:R-:W-:Y:S01]  /*0900*/  IMAD.MOV.U32 R18, RZ, RZ, 0x1 ;  /* 0x00000001ff127424 */ /* 0x000fe200078e00ff */
[----:B------:R-:W-:Y:S01]  /*0910*/  LOP3.LUT R13, R13, 0x3ff00000, RZ, 0xfc, !PT ;  /* 0x3ff000000d0d7812 */ /* 0x000fe200078efcff */
[----:B------:R-:W-:Y:S01]  /*0920*/  IMAD.MOV.U32 R27, RZ, RZ, 0x1ca00000 ;  /* 0x1ca00000ff1b7424 */ /* 0x000fe200078e00ff */
[----:B------:R-:W-:Y:S01]  /*0930*/  LOP3.LUT R26, R17, 0x7ff00000, RZ, 0xc0, !PT ;  /* 0x7ff00000111a7812 */ /* 0x000fe200078ec0ff */
[----:B------:R-:W-:Y:S01]  /*0940*/  BSSY.RECONVERGENT B1, `(.L_x_8) ;  /* 0x000004f000017945 */ /* 0x000fe20003800200 */
[----:B------:R-:W-:-:S03]  /*0950*/  LOP3.LUT R29, R15, 0x7ff00000, RZ, 0xc0, !PT ;  /* 0x7ff000000f1d7812 */ /* 0x000fc600078ec0ff */
[----:B------:R-:W-:Y:S01]  /*0960*/  @!P0 DMUL R12, R14, 8.98846567431157953865e+307 ;  /* 0x7fe000000e0c8828 */ /* 0x000fe20000000000 */
[----:B------:R-:W-:-:S03]  /*0970*/  ISETP.GE.U32.AND P1, PT, R26, R29, PT ;  /* 0x0000001d1a00720c */ /* 0x000fc60003f26070 */
[----:B------:R-:W-:Y:S02]  /*0980*/  @!P2 LOP3.LUT R21, R15, 0x7ff00000, RZ, 0xc0, !PT ;  /* 0x7ff000000f15a812 */ /* 0x000fe400078ec0ff */
[----:B------:R-:W0:Y:S02]  /*0990*/  MUFU.RCP64H R19, R13 ;  /* 0x0000000d00137308 */ /* 0x000e240000001800 */
[----:B------:R-:W-:Y:S02]  /*09a0*/  @!P2 ISETP.GE.U32.AND P3, PT, R26, R21, PT ;  /* 0x000000151a00a20c */ /* 0x000fe40003f66070 */
[----:B------:R-:W-:Y:S02]  /*09b0*/  @!P0 LOP3.LUT R29, R13, 0x7ff00000, RZ, 0xc0, !PT ;  /* 0x7ff000000d1d8812 */ /* 0x000fe400078ec0ff */
[----:B------:R-:W-:-:S04]  /*09c0*/  @!P2 SEL R21, R27, 0x63400000, !P3 ;  /* 0x634000001b15a807 */ /* 0x000fc80005800000 */
[----:B------:R-:W-:-:S04]  /*09d0*/  @!P2 LOP3.LUT R24, R21, 0x80000000, R17, 0xf8, !PT ;  /* 0x800000001518a812 */ /* 0x000fc800078ef811 */
[----:B------:R-:W-:Y:S01]  /*09e0*/  @!P2 LOP3.LUT R25, R24, 0x100000, RZ, 0xfc, !PT ;  /* 0x001000001819a812 */ /* 0x000fe200078efcff */
[----:B------:R-:W-:Y:S01]  /*09f0*/  @!P2 IMAD.MOV.U32 R24, RZ, RZ, RZ ;  /* 0x000000ffff18a224 */ /* 0x000fe200078e00ff */
[----:B0-----:R-:W-:-:S08]  /*0a00*/  DFMA R22, R18, -R12, 1 ;  /* 0x3ff000001216742b */ /* 0x001fd0000000080c */
[----:B------:R-:W-:-:S08]  /*0a10*/  DFMA R22, R22, R22, R22 ;  /* 0x000000161616722b */ /* 0x000fd00000000016 */
[----:B------:R-:W-:Y:S01]  /*0a20*/  DFMA R22, R18, R22, R18 ;  /* 0x000000161216722b */ /* 0x000fe20000000012 */
[----:B------:R-:W-:Y:S01]  /*0a30*/  SEL R19, R27, 0x63400000, !P1 ;  /* 0x634000001b137807 */ /* 0x000fe20004800000 */
[----:B------:R-:W-:-:S03]  /*0a40*/  IMAD.MOV.U32 R18, RZ, RZ, R16 ;  /* 0x000000ffff127224 */ /* 0x000fc600078e0010 */
[----:B------:R-:W-:-:S03]  /*0a50*/  LOP3.LUT R19, R19, 0x800fffff, R17, 0xf8, !PT ;  /* 0x800fffff13137812 */ /* 0x000fc600078ef811 */
[----:B------:R-:W-:-:S03]  /*0a60*/  DFMA R20, R22, -R12, 1 ;  /* 0x3ff000001614742b */ /* 0x000fc6000000080c */
[----:B------:R-:W-:-:S05]  /*0a70*/  @!P2 DFMA R18, R18, 2, -R24 ;  /* 0x400000001212a82b */ /* 0x000fca0000000818 */
[----:B------:R-:W-:-:S08]  /*0a80*/  DFMA R20, R22, R20, R22 ;  /* 0x000000141614722b */ /* 0x000fd00000000016 */
[----:B------:R-:W-:-:S08]  /*0a90*/  DMUL R22, R20, R18 ;  /* 0x0000001214167228 */ /* 0x000fd00000000000 */
[----:B------:R-:W-:-:S08]  /*0aa0*/  DFMA R24, R22, -R12, R18 ;  /* 0x8000000c1618722b */ /* 0x000fd00000000012 */
[----:B------:R-:W-:Y:S01]  /*0ab0*/  DFMA R24, R20, R24, R22 ;  /* 0x000000181418722b */ /* 0x000fe20000000016 */
[----:B------:R-:W-:Y:S01]  /*0ac0*/  IMAD.MOV.U32 R22, RZ, RZ, R26 ;  /* 0x000000ffff167224 */ /* 0x000fe200078e001a */
[----:B------:R-:W-:-:S05]  /*0ad0*/  @!P2 LOP3.LUT R22, R19, 0x7ff00000, RZ, 0xc0, !PT ;  /* 0x7ff000001316a812 */ /* 0x000fca00078ec0ff */
[----:B------:R-:W-:-:S05]  /*0ae0*/  VIADD R20, R22, 0xffffffff ;  /* 0xffffffff16147836 */ /* 0x000fca0000000000 */
[----:B------:R-:W-:Y:S01]  /*0af0*/  ISETP.GT.U32.AND P0, PT, R20, 0x7feffffe, PT ;  /* 0x7feffffe1400780c */ /* 0x000fe20003f04070 */
[----:B------:R-:W-:-:S05]  /*0b00*/  VIADD R20, R29, 0xffffffff ;  /* 0xffffffff1d147836 */ /* 0x000fca0000000000 */
[----:B------:R-:W-:-:S13]  /*0b10*/  ISETP.GT.U32.OR P0, PT, R20, 0x7feffffe, P0 ;  /* 0x7feffffe1400780c */ /* 0x000fda0000704470 */
[----:B------:R-:W-:Y:S05]  /*0b20*/  @P0 BRA `(.L_x_9) ;  /* 0x00000000006c0947 */ /* 0x000fea0003800000 */
[----:B------:R-:W-:-:S04]  /*0b30*/  LOP3.LUT R17, R15, 0x7ff00000, RZ, 0xc0, !PT ;  /* 0x7ff000000f117812 */ /* 0x000fc800078ec0ff */
[CC--:B------:R-:W-:Y:S02]  /*0b40*/  VIADDMNMX R16, R26.reuse, -R17.reuse, 0xb9600000, !PT ;  /* 0xb96000001a107446 */ /* 0x0c0fe40007800911 */
[----:B------:R-:W-:Y:S02]  /*0b50*/  ISETP.GE.U32.AND P0, PT, R26, R17, PT ;  /* 0x000000111a00720c */ /* 0x000fe40003f06070 */
[----:B------:R-:W-:Y:S02]  /*0b60*/  VIMNMX R16, PT, PT, R16, 0x46a00000, PT ;  /* 0x46a0000010107848 */ /* 0x000fe40003fe0100 */
[----:B------:R-:W-:-:S05]  /*0b70*/  SEL R27, R27, 0x63400000, !P0 ;  /* 0x634000001b1b7807 */ /* 0x000fca0004000000 */
[----:B------:R-:W-:Y:S02]  /*0b80*/  IMAD.IADD R22, R16, 0x1, -R27 ;  /* 0x0000000110167824 */ /* 0x000fe400078e0a1b */
[----:B------:R-:W-:Y:S02]  /*0b90*/  IMAD.MOV.U32 R16, RZ, RZ, RZ ;  /* 0x000000ffff107224 */ /* 0x000fe400078e00ff */
[----:B------:R-:W-:-:S06]  /*0ba0*/  VIADD R17, R22, 0x7fe00000 ;  /* 0x7fe0000016117836 */ /* 0x000fcc0000000000 */
[----:B------:R-:W-:-:S10]  /*0bb0*/  DMUL R20, R24, R16 ;  /* 0x0000001018147228 */ /* 0x000fd40000000000 */
[----:B------:R-:W-:-:S13]  /*0bc0*/  FSETP.GTU.AND P0, PT, |R21|, 1.469367938527859385e-39, PT ;  /* 0x001000001500780b */ /* 0x000fda0003f0c200 */
[----:B------:R-:W-:Y:S05]  /*0bd0*/  @P0 BRA `(.L_x_10) ;  /* 0x0000000000940947 */ /* 0x000fea0003800000 */
[----:B------:R-:W-:Y:S01]  /*0be0*/  DFMA R12, R24, -R12, R18 ;  /* 0x8000000c180c722b */ /* 0x000fe20000000012 */
[----:B------:R-:W-:-:S09]  /*0bf0*/  IMAD.MOV.U32 R18, RZ, RZ, RZ ;  /* 0x000000ffff127224 */ /* 0x000fd200078e00ff */
[C---:B------:R-:W-:Y:S02]  /*0c00*/  FSETP.NEU.AND P0, PT, R13.reuse, RZ, PT ;  /* 0x000000ff0d00720b */ /* 0x040fe40003f0d000 */
[----:B------:R-:W-:-:S04]  /*0c10*/  LOP3.LUT R16, R13, 0x80000000, R15, 0x48, !PT ;  /* 0x800000000d107812 */ /* 0x000fc800078e480f */
[----:B------:R-:W-:-:S07]  /*0c20*/  LOP3.LUT R19, R16, R17, RZ, 0xfc, !PT ;  /* 0x0000001110137212 */ /* 0x000fce00078efcff */
[----:B------:R-:W-:Y:S05]  /*0c30*/  @!P0 BRA `(.L_x_10) ;  /* 0x00000000007c8947 */ /* 0x000fea0003800000 */
[----:B------:R-:W-:Y:S01]  /*0c40*/  IMAD.MOV R13, RZ, RZ, -R22 ;  /* 0x000000ffff0d7224 */ /* 0x000fe200078e0a16 */
[----:B------:R-:W-:Y:S01]  /*0c50*/  DMUL.RP R18, R24, R18 ;  /* 0x0000001218127228 */ /* 0x000fe20000008000 */
[----:B------:R-:W-:-:S06]  /*0c60*/  IMAD.MOV.U32 R12, RZ, RZ, RZ ;  /* 0x000000ffff0c7224 */ /* 0x000fcc00078e00ff */
[----:B------:R-:W-:-:S06]  /*0c70*/  DFMA R12, R20, -R12, R24 ;  /* 0x8000000c140c722b */ /* 0x000fcc0000000018 */
[----:B------:R-:W-:-:S04]  /*0c80*/  IADD3 R12, PT, PT, -R22, -0x43300000, RZ ;  /* 0xbcd00000160c7810 */ /* 0x000fc80007ffe1ff */
[----:B------:R-:W-:Y:S02]  /*0c90*/  FSETP.NEU.AND P0, PT, |R13|, R12, PT ;  /* 0x0000000c0d00720b */ /* 0x000fe40003f0d200 */
[----:B------:R-:W-:Y:S02]  /*0ca0*/  LOP3.LUT R13, R19, R16, RZ, 0x3c, !PT ;  /* 0x00000010130d7212 */ /* 0x000fe400078e3cff */
[----:B------:R-:W-:Y:S02]  /*0cb0*/  FSEL R20, R18, R20, !P0 ;  /* 0x0000001412147208 */ /* 0x000fe40004000000 */
[----:B------:R-:W-:Y:S01]  /*0cc0*/  FSEL R21, R13, R21, !P0 ;  /* 0x000000150d157208 */ /* 0x000fe20004000000 */
[----:B------:R-:W-:Y:S06]  /*0cd0*/  BRA `(.L_x_10) ;  /* 0x0000000000547947 */ /* 0x000fec0003800000 */
.L_x_9:
[----:B------:R-:W-:-:S14]  /*0ce0*/  DSETP.NAN.AND P0, PT, R16, R16, PT ;  /* 0x000000101000722a */ /* 0x000fdc0003f08000 */
[----:B------:R-:W-:Y:S05]  /*0cf0*/  @P0 BRA `(.L_x_11) ;  /* 0x0000000000440947 */ /* 0x000fea0003800000 */
[----:B------:R-:W-:-:S14]  /*0d00*/  DSETP.NAN.AND P0, PT, R14, R14, PT ;  /* 0x0000000e0e00722a */ /* 0x000fdc0003f08000 */
[----:B------:R-:W-:Y:S05]  /*0d10*/  @P0 BRA `(.L_x_12) ;  /* 0x0000000000300947 */ /* 0x000fea0003800000 */
[----:B------:R-:W-:Y:S01]  /*0d20*/  ISETP.NE.AND P0, PT, R22, R29, PT ;  /* 0x0000001d1600720c */ /* 0x000fe20003f05270 */
[----:B------:R-:W-:Y:S02]  /*0d30*/  IMAD.MOV.U32 R20, RZ, RZ, 0x0 ;  /* 0x00000000ff147424 */ /* 0x000fe400078e00ff */
[----:B------:R-:W-:-:S10]  /*0d40*/  IMAD.MOV.U32 R21, RZ, RZ, -0x80000 ;  /* 0xfff80000ff157424 */ /* 0x000fd400078e00ff */
[----:B------:R-:W-:Y:S05]  /*0d50*/  @!P0 BRA `(.L_x_10) ;  /* 0x0000000000348947 */ /* 0x000fea0003800000 */
[----:B------:R-:W-:Y:S02]  /*0d60*/  ISETP.NE.AND P0, PT, R22, 0x7ff00000, PT ;  /* 0x7ff000001600780c */ /* 0x000fe40003f05270 */
[----:B------:R-:W-:Y:S02]  /*0d70*/  LOP3.LUT R21, R17, 0x80000000, R15, 0x48, !PT ;  /* 0x8000000011157812 */ /* 0x000fe400078e480f */
[----:B------:R-:W-:-:S13]  /*0d80*/  ISETP.EQ.OR P0, PT, R29, RZ, !P0 ;  /* 0x000000ff1d00720c */ /* 0x000fda0004702670 */
[----:B------:R-:W-:Y:S01]  /*0d90*/  @P0 LOP3.LUT R12, R21, 0x7ff00000, RZ, 0xfc, !PT ;  /* 0x7ff00000150c0812 */ /* 0x000fe200078efcff */
[----:B------:R-:W-:Y:S02]  /*0da0*/  @!P0 IMAD.MOV.U32 R20, RZ, RZ, RZ ;  /* 0x000000ffff148224 */ /* 0x000fe400078e00ff */
[----:B------:R-:W-:Y:S02]  /*0db0*/  @P0 IMAD.MOV.U32 R20, RZ, RZ, RZ ;  /* 0x000000ffff140224 */ /* 0x000fe400078e00ff */
[----:B------:R-:W-:Y:S01]  /*0dc0*/  @P0 IMAD.MOV.U32 R21, RZ, RZ, R12 ;  /* 0x000000ffff150224 */ /* 0x000fe200078e000c */
[----:B------:R-:W-:Y:S06]  /*0dd0*/  BRA `(.L_x_10) ;  /* 0x0000000000147947 */ /* 0x000fec0003800000 */
.L_x_12:
[----:B------:R-:W-:Y:S01]  /*0de0*/  LOP3.LUT R21, R15, 0x80000, RZ, 0xfc, !PT ;  /* 0x000800000f157812 */ /* 0x000fe200078efcff */
[----:B------:R-:W-:Y:S01]  /*0df0*/  IMAD.MOV.U32 R20, RZ, RZ, R14 ;  /* 0x000000ffff147224 */ /* 0x000fe200078e000e */
[----:B------:R-:W-:Y:S06]  /*0e00*/  BRA `(.L_x_10) ;  /* 0x0000000000087947 */ /* 0x000fec0003800000 */
.L_x_11:
[----:B------:R-:W-:Y:S01]  /*0e10*/  LOP3.LUT R21, R17, 0x80000, RZ, 0xfc, !PT ;  /* 0x0008000011157812 */ /* 0x000fe200078efcff */
[----:B------:R-:W-:-:S07]  /*0e20*/  IMAD.MOV.U32 R20, RZ, RZ, R16 ;  /* 0x000000ffff147224 */ /* 0x000fce00078e0010 */
.L_x_10:
[----:B------:R-:W-:Y:S05]  /*0e30*/  BSYNC.RECONVERGENT B1 ;  /* 0x0000000000017941 */ /* 0x000fea0003800200 */
.L_x_8:
[----:B------:R-:W-:Y:S02]  /*0e40*/  IMAD.MOV.U32 R12, RZ, RZ, R0 ;  /* 0x000000ffff0c7224 */ /* 0x000fe400078e0000 */
[----:B------:R-:W-:-:S04]  /*0e50*/  IMAD.MOV.U32 R13, RZ, RZ, 0x0 ;  /* 0x00000000ff0d7424 */ /* 0x000fc800078e00ff */
[----:B------:R-:W-:Y:S05]  /*0e60*/  RET.REL.NODEC R12 `(_Z9GPU_CrossPdS_) ;  /* 0xfffffff00c647950 */ /* 0x000fea0003c3ffff */
.L_x_13:
[----:B------:R-:W-:-:S00]  /*0e70*/  BRA `(.L_x_13) ;  /* 0xfffffffc00fc7947 */ /* 0x000fc0000383ffff */
[----:B------:R-:W-:-:S00]  /*0e80*/  NOP ;  /* 0x0000000000007918 */ /* 0x000fc00000000000 */
[----:B------:R-:W-:-:S00]  /*0e90*/  NOP ;  /* 0x0000000000007918 */ /* 0x000fc00000000000 */
[----:B------:R-:W-:-:S00]  /*0ea0*/  NOP ;  /* 0x0000000000007918 */ /* 0x000fc00000000000 */
[----:B------:R-:W-:-:S00]  /*0eb0*/  NOP ;  /* 0x0000000000007918 */ /* 0x000fc00000000000 */
[----:B------:R-:W-:-:S00]  /*0ec0*/  NOP ;  /* 0x0000000000007918 */ /* 0x000fc00000000000 */
[----:B------:R-:W-:-:S00]  /*0ed0*/  NOP ;  /* 0x0000000000007918 */ /* 0x000fc00000000000 */
[----:B------:R-:W-:-:S00]  /*0ee0*/  NOP ;  /* 0x0000000000007918 */ /* 0x000fc00000000000 */
[----:B------:R-:W-:-:S00]  /*0ef0*/  NOP ;  /* 0x0000000000007918 */ /* 0x000fc00000000000 */
.L_x_14:


//--------------------- .nv.shared.reserved.0     --------------------------
	.section	.nv.shared.reserved.0,"aw",@nobits
	.weak		__nv_reservedSMEM_offset_0_alias
	.size		__nv_reservedSMEM_offset_0_alias, 0, 64
	.other		__nv_reservedSMEM_offset_0_alias,@"STO_CUDA_RESERVED_SHARED STV_DEFAULT"
__nv_reservedSMEM_offset_0_alias:
	.zero		0
	.zero		64


//--------------------- .nv.constant0._Z9GPU_CrossPdS_ --------------------------
	.section	.nv.constant0._Z9GPU_CrossPdS_,"a",@progbits
	.sectionflags	@""
	.align	4
.nv.constant0._Z9GPU_CrossPdS_:
	.zero		912


//--------------------- SYMBOLS --------------------------

	.type		.nv.reservedSmem.offset0,@object
	.size		.nv.reservedSmem.offset0,0x4
